	.headerflags	@"EF_CUDA_TEXMODE_UNIFIED EF_CUDA_64BIT_ADDRESS EF_CUDA_ACCELERATORS EF_CUDA_SM90 EF_CUDA_VIRTUAL_SM(EF_CUDA_SM90)"
	.elftype	@"ET_EXEC"


//--------------------- .nv.info                  --------------------------
	.section	.nv.info,"",@"SHT_CUDA_INFO"
	.align	4


	//----- nvinfo : EIATTR_REGCOUNT
	.align		4
        /*0000*/ 	.byte	0x04, 0x2f
        /*0002*/ 	.short	(.L_1 - .L_0)
	.align		4
.L_0:
        /*0004*/ 	.word	index@(triton_poi_fused_convolution_14)
        /*0008*/ 	.word	0x00000010


	//----- nvinfo : EIATTR_MIN_STACK_SIZE
	.align		4
.L_1:
        /*000c*/ 	.byte	0x04, 0x12
        /*000e*/ 	.short	(.L_3 - .L_2)
	.align		4
.L_2:
        /*0010*/ 	.word	index@(triton_poi_fused_convolution_14)
        /*0014*/ 	.word	0x00000000


	//----- nvinfo : EIATTR_FRAME_SIZE
	.align		4
.L_3:
        /*0018*/ 	.byte	0x04, 0x11
        /*001a*/ 	.short	(.L_5 - .L_4)
	.align		4
.L_4:
        /*001c*/ 	.word	index@(triton_poi_fused_convolution_14)
        /*0020*/ 	.word	0x00000000


	//----- nvinfo : EIATTR_MIN_STACK_SIZE
	.align		4
.L_5:
        /*0024*/ 	.byte	0x04, 0x12
        /*0026*/ 	.short	(.L_7 - .L_6)
	.align		4
.L_6:
        /*0028*/ 	.word	index@(triton_poi_fused_convolution_14)
        /*002c*/ 	.word	0x00000000
.L_7:


//--------------------- .nv.info.triton_poi_fused_convolution_14 --------------------------
	.section	.nv.info.triton_poi_fused_convolution_14,"",@"SHT_CUDA_INFO"
	.sectionflags	@""
	.align	4


	//----- nvinfo : EIATTR_CUDA_API_VERSION
	.align		4
        /*0000*/ 	.byte	0x04, 0x37
        /*0002*/ 	.short	(.L_9 - .L_8)
.L_8:
        /*0004*/ 	.word	0x0000007c


	//----- nvinfo : EIATTR_KPARAM_INFO
	.align		4
.L_9:
        /*0008*/ 	.byte	0x04, 0x17
        /*000a*/ 	.short	(.L_11 - .L_10)
.L_10:
        /*000c*/ 	.word	0x00000000
        /*0010*/ 	.short	0x0004
        /*0012*/ 	.short	0x001c
        /*0014*/ 	.byte	0x00, 0xf0, 0x11, 0x00


	//----- nvinfo : EIATTR_KPARAM_INFO
	.align		4
.L_11:
        /*0018*/ 	.byte	0x04, 0x17
        /*001a*/ 	.short	(.L_13 - .L_12)
.L_12:
        /*001c*/ 	.word	0x00000000
        /*0020*/ 	.short	0x0003
        /*0022*/ 	.short	0x0018
        /*0024*/ 	.byte	0x00, 0xf0, 0x11, 0x00


	//----- nvinfo : EIATTR_KPARAM_INFO
	.align		4
.L_13:
        /*0028*/ 	.byte	0x04, 0x17
        /*002a*/ 	.short	(.L_15 - .L_14)
.L_14:
        /*002c*/ 	.word	0x00000000
        /*0030*/ 	.short	0x0002
        /*0032*/ 	.short	0x0010
        /*0034*/ 	.byte	0x00, 0xf4, 0x21, 0x00


	//----- nvinfo : EIATTR_KPARAM_INFO
	.align		4
.L_15:
        /*0038*/ 	.byte	0x04, 0x17
        /*003a*/ 	.short	(.L_17 - .L_16)
.L_16:
        /*003c*/ 	.word	0x00000000
        /*0040*/ 	.short	0x0001
        /*0042*/ 	.short	0x0008
        /*0044*/ 	.byte	0x00, 0xf4, 0x21, 0x00


	//----- nvinfo : EIATTR_KPARAM_INFO
	.align		4
.L_17:
        /*0048*/ 	.byte	0x04, 0x17
        /*004a*/ 	.short	(.L_19 - .L_18)
.L_18:
        /*004c*/ 	.word	0x00000000
        /*0050*/ 	.short	0x0000
        /*0052*/ 	.short	0x0000
        /*0054*/ 	.byte	0x00, 0xf4, 0x21, 0x00


	//----- nvinfo : EIATTR_SPARSE_MMA_MASK
	.align		4
.L_19:
        /*0058*/ 	.byte	0x03, 0x50
        /*005a*/ 	.short	0x0000


	//----- nvinfo : EIATTR_MAXREG_COUNT
	.align		4
        /*005c*/ 	.byte	0x03, 0x1b
        /*005e*/ 	.short	0x00ff


	//----- nvinfo : EIATTR_EXIT_INSTR_OFFSETS
	.align		4
        /*0060*/ 	.byte	0x04, 0x1c
        /*0062*/ 	.short	(.L_21 - .L_20)


	//   ....[0]....
.L_20:
        /*0064*/ 	.word	0x00000250


	//   ....[1]....
        /*0068*/ 	.word	0x00000270


	//----- nvinfo : EIATTR_REQNTID
	.align		4
.L_21:
        /*006c*/ 	.byte	0x04, 0x10
        /*006e*/ 	.short	(.L_23 - .L_22)
.L_22:
        /*0070*/ 	.word	0x00000080
        /*0074*/ 	.word	0x00000001
        /*0078*/ 	.word	0x00000001


	//----- nvinfo : EIATTR_CBANK_PARAM_SIZE
	.align		4
.L_23:
        /*007c*/ 	.byte	0x03, 0x19
        /*007e*/ 	.short	0x0020


	//----- nvinfo : EIATTR_PARAM_CBANK
	.align		4
        /*0080*/ 	.byte	0x04, 0x0a
        /*0082*/ 	.short	(.L_25 - .L_24)
	.align		4
.L_24:
        /*0084*/ 	.word	index@(.nv.constant0.triton_poi_fused_convolution_14)
        /*0088*/ 	.short	0x0210
        /*008a*/ 	.short	0x0020


	//----- nvinfo : EIATTR_SW_WAR
	.align		4
.L_25:
        /*008c*/ 	.byte	0x04, 0x36
        /*008e*/ 	.short	(.L_27 - .L_26)
.L_26:
        /*0090*/ 	.word	0x00000008
.L_27:


//--------------------- .nv.callgraph             --------------------------
	.section	.nv.callgraph,"",@"SHT_CUDA_CALLGRAPH"
	.align	4
	.sectionentsize	8
	.align		4
        /*0000*/ 	.word	0x00000000
	.align		4
        /*0004*/ 	.word	0xffffffff
	.align		4
        /*0008*/ 	.word	0x00000000
	.align		4
        /*000c*/ 	.word	0xfffffffe
	.align		4
        /*0010*/ 	.word	0x00000000
	.align		4
        /*0014*/ 	.word	0xfffffffd
	.align		4
        /*0018*/ 	.word	0x00000000
	.align		4
        /*001c*/ 	.word	0xfffffffc


//--------------------- .text.triton_poi_fused_convolution_14 --------------------------
	.section	.text.triton_poi_fused_convolution_14,"ax",@progbits
	.align	128
        .global         triton_poi_fused_convolution_14
        .type           triton_poi_fused_convolution_14,@function
        .size           triton_poi_fused_convolution_14,(.L_x_1 - triton_poi_fused_convolution_14)
        .other          triton_poi_fused_convolution_14,@"STO_CUDA_ENTRY STV_DEFAULT"
triton_poi_fused_convolution_14:
.text.triton_poi_fused_convolution_14:
[----:B------:R-:W0:Y:S02]  /*0000*/  LDC R1, c[0x0][0x28] ;  /* 0x00000a00ff017b82 */ /* 0x000e240000000800 */
[----:B------:R-:W1:Y:S01]  /*0010*/  S2R R8, SR_TID.X ;  /* 0x0000000000087919 */ /* 0x000e620000002100 */
[----:B------:R-:W2:Y:S01]  /*0020*/  S2UR UR4, SR_CTAID.Y ;  /* 0x00000000000479c3 */ /* 0x000ea20000002600 */
[----:B------:R-:W-:Y:S01]  /*0030*/  HFMA2.MMA R10, -RZ, RZ, 0, 0 ;  /* 0x00000000ff0a7435 */ /* 0x000fe200000001ff */
[----:B------:R-:W3:Y:S06]  /*0040*/  S2R R11, SR_CTAID.X ;  /* 0x00000000000b7919 */ /* 0x000eec0000002500 */
[----:B------:R-:W4:Y:S08]  /*0050*/  LDC.64 R4, c[0x0][0x218] ;  /* 0x00008600ff047b82 */ /* 0x000f300000000a00 */
[----:B------:R-:W5:Y:S01]  /*0060*/  LDC.64 R2, c[0x0][0x210] ;  /* 0x00008400ff027b82 */ /* 0x000f620000000a00 */
[----:B--2---:R-:W-:Y:S01]  /*0070*/  USHF.L.U32 UR4, UR4, 0x2, URZ ;  /* 0x0000000204047899 */ /* 0x004fe2000800063f */
[----:B-1----:R-:W-:-:S04]  /*0080*/  SHF.R.U32.HI R0, RZ, 0x5, R8 ;  /* 0x00000005ff007819 */ /* 0x002fc80000011608 */
[----:B------:R-:W-:-:S04]  /*0090*/  SGXT.U32 R0, R0, 0x2 ;  /* 0x000000020000781a */ /* 0x000fc80000000000 */
[----:B------:R-:W-:Y:S01]  /*00a0*/  LOP3.LUT R0, R0, UR4, RZ, 0xfc, !PT ;  /* 0x0000000400007c12 */ /* 0x000fe2000f8efcff */
[----:B------:R-:W-:-:S03]  /*00b0*/  ULDC.64 UR4, c[0x0][0x208] ;  /* 0x0000820000047ab9 */ /* 0x000fc60000000a00 */
[C---:B------:R-:W-:Y:S01]  /*00c0*/  ISETP.GE.AND P1, PT, R0.reuse, 0x4c, PT ;  /* 0x0000004c0000780c */ /* 0x040fe20003f26270 */
[----:B------:R-:W-:-:S05]  /*00d0*/  IMAD.HI R6, R0, 0x6bca1af3, RZ ;  /* 0x6bca1af300067827 */ /* 0x000fca00078e02ff */
[----:B------:R-:W-:-:S04]  /*00e0*/  SHF.R.U32.HI R7, RZ, 0x1f, R6 ;  /* 0x0000001fff077819 */ /* 0x000fc80000011606 */
[----:B------:R-:W-:Y:S02]  /*00f0*/  LEA.HI.SX32 R7, R6, R7, 0x1d ;  /* 0x0000000706077211 */ /* 0x000fe400078feaff */
[----:B------:R-:W-:-:S03]  /*0100*/  SHF.L.U32 R6, R8, 0x1, RZ ;  /* 0x0000000108067819 */ /* 0x000fc600000006ff */
[----:B------:R-:W-:Y:S01]  /*0110*/  IMAD R8, R7, -0x13, R0 ;  /* 0xffffffed07087824 */ /* 0x000fe200078e0200 */
[----:B------:R-:W-:-:S04]  /*0120*/  LOP3.LUT R6, R6, 0x3e, RZ, 0xc0, !PT ;  /* 0x0000003e06067812 */ /* 0x000fc800078ec0ff */
[----:B---3--:R-:W-:Y:S01]  /*0130*/  LEA R11, R11, R6, 0x6 ;  /* 0x000000060b0b7211 */ /* 0x008fe200078e30ff */
[----:B------:R-:W-:-:S03]  /*0140*/  IMAD R6, R7, 0x4c0, R8 ;  /* 0x000004c007067824 */ /* 0x000fc600078e0208 */
[C---:B------:R-:W-:Y:S01]  /*0150*/  ISETP.GE.AND P0, PT, R11.reuse, 0x40, PT ;  /* 0x000000400b00780c */ /* 0x040fe20003f06270 */
[----:B------:R-:W-:Y:S02]  /*0160*/  IMAD R9, R11, 0x13, R6 ;  /* 0x000000130b097824 */ /* 0x000fe400078e0206 */
[----:B----4-:R-:W-:Y:S01]  /*0170*/  IMAD.WIDE R6, R8, 0x4, R4 ;  /* 0x0000000408067825 */ /* 0x010fe200078e0204 */
[----:B------:R-:W-:-:S03]  /*0180*/  ISETP.LT.AND P0, PT, R0, 0x4c, !P0 ;  /* 0x0000004c0000780c */ /* 0x000fc60004701270 */
[C---:B------:R-:W-:Y:S02]  /*0190*/  VIADD R13, R9.reuse, 0x13 ;  /* 0x00000013090d7836 */ /* 0x040fe40000000000 */
[--C-:B-----5:R-:W-:Y:S02]  /*01a0*/  IMAD.WIDE R4, R9, 0x4, R2.reuse ;  /* 0x0000000409047825 */ /* 0x120fe400078e0202 */
[----:B------:R-:W1:Y:S02]  /*01b0*/  LDC.64 R8, c[0x0][0x220] ;  /* 0x00008800ff087b82 */ /* 0x000e640000000a00 */
[----:B------:R-:W-:Y:S01]  /*01c0*/  IMAD.WIDE R2, R13, 0x4, R2 ;  /* 0x000000040d027825 */ /* 0x000fe200078e0202 */
[----:B------:R-:W-:-:S03]  /*01d0*/  CS2R R12, SRZ ;  /* 0x00000000000c7805 */ /* 0x000fc6000001ff00 */
[----:B------:R-:W2:Y:S04]  /*01e0*/  @P0 LDG.E.EL R10, desc[UR4][R4.64] ;  /* 0x00000004040a0981 */ /* 0x000ea8000c2e1900 */
[----:B------:R-:W2:Y:S04]  /*01f0*/  @!P1 LDG.E.EL R13, desc[UR4][R6.64] ;  /* 0x00000004060d9981 */ /* 0x000ea8000c2e1900 */
[----:B------:R-:W3:Y:S01]  /*0200*/  @P0 LDG.E.EL R12, desc[UR4][R2.64] ;  /* 0x00000004020c0981 */ /* 0x000ee2000c2e1900 */
[----:B------:R-:W-:-:S04]  /*0210*/  IMAD R11, R0, 0x40, R11 ;  /* 0x00000040000b7824 */ /* 0x000fc800078e020b */
[----:B-1----:R-:W-:-:S04]  /*0220*/  IMAD.WIDE R8, R11, 0x4, R8 ;  /* 0x000000040b087825 */ /* 0x002fc800078e0208 */
[C---:B--2---:R-:W-:Y:S01]  /*0230*/  FADD R10, R13.reuse, R10 ;  /* 0x0000000a0d0a7221 */ /* 0x044fe20000000000 */
[----:B---3--:R-:W-:Y:S01]  /*0240*/  FADD R11, R13, R12 ;  /* 0x0000000c0d0b7221 */ /* 0x008fe20000000000 */
[----:B------:R-:W-:Y:S06]  /*0250*/  @!P0 EXIT ;  /* 0x000000000000894d */ /* 0x000fec0003800000 */
[----:B------:R-:W-:Y:S01]  /*0260*/  STG.E.64 desc[UR4][R8.64], R10 ;  /* 0x0000000a08007986 */ /* 0x000fe2000c101b04 */
[----:B------:R-:W-:Y:S05]  /*0270*/  EXIT ;  /* 0x000000000000794d */ /* 0x000fea0003800000 */
.L_x_0:
[----:B------:R-:W-:-:S00]  /*0280*/  BRA `(.L_x_0) ;  /* 0xfffffffc00fc7947 */ /* 0x000fc0000383ffff */
[----:B------:R-:W-:-:S00]  /*0290*/  NOP ;  /* 0x0000000000007918 */ /* 0x000fc00000000000 */
        /* <DEDUP_REMOVED lines=14> */
.L_x_1:


//--------------------- .nv.constant0.triton_poi_fused_convolution_14 --------------------------
	.section	.nv.constant0.triton_poi_fused_convolution_14,"a",@progbits
	.sectionflags	@""
	.align	4
.nv.constant0.triton_poi_fused_convolution_14:
	.zero		560
